//
// Generated by NVIDIA NVVM Compiler
//
// Compiler Build ID: CL-36424714
// Cuda compilation tools, release 13.0, V13.0.88
// Based on NVVM 20.0.0
//

.version 9.0
.target sm_100
.address_size 64

	// .globl	_Z3dotPfS_S_i
// _ZZ3dotPfS_S_iE5cache has been demoted

.visible .entry _Z3dotPfS_S_i(
	.param .u64 .ptr .align 1 _Z3dotPfS_S_i_param_0,
	.param .u64 .ptr .align 1 _Z3dotPfS_S_i_param_1,
	.param .u64 .ptr .align 1 _Z3dotPfS_S_i_param_2,
	.param .u32 _Z3dotPfS_S_i_param_3
)
{
	.reg .pred 	%p<7>;
	.reg .b32 	%r<19>;
	.reg .b32 	%f<15>;
	.reg .b64 	%rd<10>;
	// demoted variable
	.shared .align 4 .b8 _ZZ3dotPfS_S_iE5cache[1024];
	ld.param.u64 	%rd3, [_Z3dotPfS_S_i_param_0];
	ld.param.u64 	%rd4, [_Z3dotPfS_S_i_param_1];
	ld.param.u64 	%rd5, [_Z3dotPfS_S_i_param_2];
	ld.param.u32 	%r10, [_Z3dotPfS_S_i_param_3];
	mov.u32 	%r1, %tid.x;
	mov.u32 	%r11, %ctaid.x;
	mov.u32 	%r18, %ntid.x;
	mad.lo.s32 	%r17, %r11, %r18, %r1;
	setp.ge.s32 	%p1, %r17, %r10;
	mov.f32 	%f14, 0f00000000;
	@%p1 bra 	$L__BB0_3;
	mov.u32 	%r12, %nctaid.x;
	mul.lo.s32 	%r4, %r18, %r12;
	cvta.to.global.u64 	%rd1, %rd3;
	cvta.to.global.u64 	%rd2, %rd4;
	mov.f32 	%f14, 0f00000000;
$L__BB0_2:
	mul.wide.s32 	%rd6, %r17, 4;
	add.s64 	%rd7, %rd1, %rd6;
	ld.global.f32 	%f6, [%rd7];
	add.s64 	%rd8, %rd2, %rd6;
	ld.global.f32 	%f7, [%rd8];
	fma.rn.f32 	%f14, %f6, %f7, %f14;
	add.s32 	%r17, %r17, %r4;
	setp.lt.s32 	%p2, %r17, %r10;
	@%p2 bra 	$L__BB0_2;
$L__BB0_3:
	shl.b32 	%r13, %r1, 2;
	mov.u32 	%r14, _ZZ3dotPfS_S_iE5cache;
	add.s32 	%r7, %r14, %r13;
	st.shared.f32 	[%r7], %f14;
	bar.sync 	0;
	setp.lt.u32 	%p3, %r18, 2;
	@%p3 bra 	$L__BB0_7;
$L__BB0_4:
	shr.u32 	%r9, %r18, 1;
	setp.ge.u32 	%p4, %r1, %r9;
	@%p4 bra 	$L__BB0_6;
	shl.b32 	%r15, %r9, 2;
	add.s32 	%r16, %r7, %r15;
	ld.shared.f32 	%f8, [%r16];
	ld.shared.f32 	%f9, [%r7];
	add.f32 	%f10, %f8, %f9;
	st.shared.f32 	[%r7], %f10;
$L__BB0_6:
	bar.sync 	0;
	setp.gt.u32 	%p5, %r18, 3;
	mov.u32 	%r18, %r9;
	@%p5 bra 	$L__BB0_4;
$L__BB0_7:
	setp.ne.s32 	%p6, %r1, 0;
	@%p6 bra 	$L__BB0_9;
	ld.shared.f32 	%f11, [_ZZ3dotPfS_S_iE5cache];
	cvta.to.global.u64 	%rd9, %rd5;
	atom.global.add.f32 	%f12, [%rd9], %f11;
$L__BB0_9:
	ret;

}


// ===== COMPILED SASS (sm_100) =====

	.target	sm_100

	.elftype	@"ET_EXEC"


//--------------------- .note.nv.tkinfo           --------------------------
	.section	.note.nv.tkinfo,"",@"SHT_NOTE"
	.sectionflags	@"SHF_NOTE_NV_TKINFO"
	.tkinfo
        /*0018*/ 	.word	0x00000002
        /*0030*/ 	.string	""
        /*0030*/ 	.string	"ptxas"
        /*0030*/ 	.string	"Cuda compilation tools, release 13.0, V13.0.88"
        /*0030*/ 	.string	"Build cuda_13.0.r13.0/compiler.36424714_0"
        /*0030*/ 	.string	"-arch sm_100 -m 64 "



//--------------------- .note.nv.cuinfo           --------------------------
	.section	.note.nv.cuinfo,"",@"SHT_NOTE"
	.sectionflags	@"SHF_NOTE_NV_CUINFO"
        /*0018*/ 	.short	0x0002
        /*001a*/ 	.short	0x0064
        /*001c*/ 	.short	0x0082
	.zero		2


//--------------------- .nv.info                  --------------------------
	.section	.nv.info,"",@"SHT_CUDA_INFO"
	.align	4


	//----- nvinfo : EIATTR_REGCOUNT
	.align		4
        /*0000*/ 	.byte	0x04, 0x2f
        /*0002*/ 	.short	(.L_1 - .L_0)
	.align		4
.L_0:
        /*0004*/ 	.word	index@(_Z3dotPfS_S_i)
        /*0008*/ 	.word	0x00000012


	//----- nvinfo : EIATTR_FRAME_SIZE
	.align		4
.L_1:
        /*000c*/ 	.byte	0x04, 0x11
        /*000e*/ 	.short	(.L_3 - .L_2)
	.align		4
.L_2:
        /*0010*/ 	.word	index@(_Z3dotPfS_S_i)
        /*0014*/ 	.word	0x00000000


	//----- nvinfo : EIATTR_MIN_STACK_SIZE
	.align		4
.L_3:
        /*0018*/ 	.byte	0x04, 0x12
        /*001a*/ 	.short	(.L_5 - .L_4)
	.align		4
.L_4:
        /*001c*/ 	.word	index@(_Z3dotPfS_S_i)
        /*0020*/ 	.word	0x00000000
.L_5:


//--------------------- .nv.compat                --------------------------
	.section	.nv.compat,"",@"SHT_CUDA_COMPAT_INFO"
	.align	4
        /*0000*/ 	.byte	0x02, 0x09, 0x00, 0x00, 0x02, 0x02, 0x01, 0x00, 0x02, 0x05, 0x05, 0x00, 0x03, 0x07, 0x01, 0x01
        /*0010*/ 	.byte	0x02, 0x03, 0x00, 0x00, 0x02, 0x06, 0x01, 0x00, 0x04, 0x0b, 0x08, 0x00, 0x09, 0x00, 0x00, 0x00
        /*0020*/ 	.byte	0x00, 0x00, 0x00, 0x00


//--------------------- .nv.info._Z3dotPfS_S_i    --------------------------
	.section	.nv.info._Z3dotPfS_S_i,"",@"SHT_CUDA_INFO"
	.sectionflags	@""
	.align	4


	//----- nvinfo : EIATTR_CUDA_API_VERSION
	.align		4
        /*0000*/ 	.byte	0x04, 0x37
        /*0002*/ 	.short	(.L_7 - .L_6)
.L_6:
        /*0004*/ 	.word	0x00000082


	//----- nvinfo : EIATTR_KPARAM_INFO
	.align		4
.L_7:
        /*0008*/ 	.byte	0x04, 0x17
        /*000a*/ 	.short	(.L_9 - .L_8)
.L_8:
        /*000c*/ 	.word	0x00000000
        /*0010*/ 	.short	0x0003
        /*0012*/ 	.short	0x0018
        /*0014*/ 	.byte	0x00, 0xf0, 0x11, 0x00


	//----- nvinfo : EIATTR_KPARAM_INFO
	.align		4
.L_9:
        /*0018*/ 	.byte	0x04, 0x17
        /*001a*/ 	.short	(.L_11 - .L_10)
.L_10:
        /*001c*/ 	.word	0x00000000
        /*0020*/ 	.short	0x0002
        /*0022*/ 	.short	0x0010
        /*0024*/ 	.byte	0x00, 0xf5, 0x21, 0x00


	//----- nvinfo : EIATTR_KPARAM_INFO
	.align		4
.L_11:
        /*0028*/ 	.byte	0x04, 0x17
        /*002a*/ 	.short	(.L_13 - .L_12)
.L_12:
        /*002c*/ 	.word	0x00000000
        /*0030*/ 	.short	0x0001
        /*0032*/ 	.short	0x0008
        /*0034*/ 	.byte	0x00, 0xf5, 0x21, 0x00


	//----- nvinfo : EIATTR_KPARAM_INFO
	.align		4
.L_13:
        /*0038*/ 	.byte	0x04, 0x17
        /*003a*/ 	.short	(.L_15 - .L_14)
.L_14:
        /*003c*/ 	.word	0x00000000
        /*0040*/ 	.short	0x0000
        /*0042*/ 	.short	0x0000
        /*0044*/ 	.byte	0x00, 0xf5, 0x21, 0x00


	//----- nvinfo : EIATTR_SPARSE_MMA_MASK
	.align		4
.L_15:
        /*0048*/ 	.byte	0x03, 0x50
        /*004a*/ 	.short	0x0000


	//----- nvinfo : EIATTR_MAXREG_COUNT
	.align		4
        /*004c*/ 	.byte	0x03, 0x1b
        /*004e*/ 	.short	0x00ff


	//----- nvinfo : EIATTR_NUM_BARRIERS
	.align		4
        /*0050*/ 	.byte	0x02, 0x4c
        /*0052*/ 	.byte	0x01
	.zero		1


	//----- nvinfo : EIATTR_MERCURY_ISA_VERSION
	.align		4
        /*0054*/ 	.byte	0x03, 0x5f
        /*0056*/ 	.short	0x0101


	//----- nvinfo : EIATTR_VRC_CTA_INIT_COUNT
	.align		4
        /*0058*/ 	.byte	0x02, 0x4a
	.zero		1
	.zero		1


	//----- nvinfo : EIATTR_EXIT_INSTR_OFFSETS
	.align		4
        /*005c*/ 	.byte	0x04, 0x1c
        /*005e*/ 	.short	(.L_17 - .L_16)


	//   ....[0]....
.L_16:
        /*0060*/ 	.word	0x000002d0


	//   ....[1]....
        /*0064*/ 	.word	0x00000340


	//----- nvinfo : EIATTR_CRS_STACK_SIZE
	.align		4
.L_17:
        /*0068*/ 	.byte	0x04, 0x1e
        /*006a*/ 	.short	(.L_19 - .L_18)
.L_18:
        /*006c*/ 	.word	0x00000000


	//----- nvinfo : EIATTR_CBANK_PARAM_SIZE
	.align		4
.L_19:
        /*0070*/ 	.byte	0x03, 0x19
        /*0072*/ 	.short	0x001c


	//----- nvinfo : EIATTR_PARAM_CBANK
	.align		4
        /*0074*/ 	.byte	0x04, 0x0a
        /*0076*/ 	.short	(.L_21 - .L_20)
	.align		4
.L_20:
        /*0078*/ 	.word	index@(.nv.constant0._Z3dotPfS_S_i)
        /*007c*/ 	.short	0x0380
        /*007e*/ 	.short	0x001c


	//----- nvinfo : EIATTR_SW_WAR
	.align		4
.L_21:
        /*0080*/ 	.byte	0x04, 0x36
        /*0082*/ 	.short	(.L_23 - .L_22)
.L_22:
        /*0084*/ 	.word	0x00000008
.L_23:


//--------------------- .nv.callgraph             --------------------------
	.section	.nv.callgraph,"",@"SHT_CUDA_CALLGRAPH"
	.align	4
	.sectionentsize	8
	.align		4
        /*0000*/ 	.word	0x00000000
	.align		4
        /*0004*/ 	.word	0xffffffff
	.align		4
        /*0008*/ 	.word	0x00000000
	.align		4
        /*000c*/ 	.word	0xfffffffe
	.align		4
        /*0010*/ 	.word	0x00000000
	.align		4
        /*0014*/ 	.word	0xfffffffd
	.align		4
        /*0018*/ 	.word	0x00000000
	.align		4
        /*001c*/ 	.word	0xfffffffc


//--------------------- .text._Z3dotPfS_S_i       --------------------------
	.section	.text._Z3dotPfS_S_i,"ax",@progbits
	.align	128
        .global         _Z3dotPfS_S_i
        .type           _Z3dotPfS_S_i,@function
        .size           _Z3dotPfS_S_i,(.L_x_6 - _Z3dotPfS_S_i)
        .other          _Z3dotPfS_S_i,@"STO_CUDA_ENTRY STV_DEFAULT"
_Z3dotPfS_S_i:
.text._Z3dotPfS_S_i:
[----:B------:R-:W-:Y:S01]  /*0000*/  LDC R1, c[0x0][0x37c] ;  /* 0x0000df00ff017b82 */ /* 0x000fe20000000800 */
[----:B------:R-:W0:Y:S07]  /*0010*/  S2R R13, SR_TID.X ;  /* 0x00000000000d7919 */ /* 0x000e2e0000002100 */
[----:B------:R-:W0:Y:S01]  /*0020*/  S2UR UR4, SR_CTAID.X ;  /* 0x00000000000479c3 */ /* 0x000e220000002500 */
[----:B------:R-:W1:Y:S01]  /*0030*/  LDCU UR5, c[0x0][0x398] ;  /* 0x00007300ff0577ac */ /* 0x000e620008000800 */
[----:B------:R-:W-:Y:S01]  /*0040*/  BSSY.RECONVERGENT B0, `(.L_x_0) ;  /* 0x0000014000007945 */ /* 0x000fe20003800200 */
[----:B------:R-:W-:Y:S01]  /*0050*/  IMAD.MOV.U32 R11, RZ, RZ, RZ ;  /* 0x000000ffff0b7224 */ /* 0x000fe200078e00ff */
[----:B------:R-:W2:Y:S04]  /*0060*/  LDCU.64 UR6, c[0x0][0x358] ;  /* 0x00006b00ff0677ac */ /* 0x000ea80008000a00 */
[----:B------:R-:W0:Y:S02]  /*0070*/  LDC R10, c[0x0][0x360] ;  /* 0x0000d800ff0a7b82 */ /* 0x000e240000000800 */
[----:B0-----:R-:W-:-:S05]  /*0080*/  IMAD R0, R10, UR4, R13 ;  /* 0x000000040a007c24 */ /* 0x001fca000f8e020d */
[----:B-1----:R-:W-:-:S13]  /*0090*/  ISETP.GE.AND P0, PT, R0, UR5, PT ;  /* 0x0000000500007c0c */ /* 0x002fda000bf06270 */
[----:B--2---:R-:W-:Y:S05]  /*00a0*/  @P0 BRA `(.L_x_1) ;  /* 0x0000000000340947 */ /* 0x004fea0003800000 */
[----:B------:R-:W0:Y:S01]  /*00b0*/  LDC.64 R6, c[0x0][0x380] ;  /* 0x0000e000ff067b82 */ /* 0x000e220000000a00 */
[----:B------:R-:W1:Y:S01]  /*00c0*/  LDCU UR4, c[0x0][0x370] ;  /* 0x00006e00ff0477ac */ /* 0x000e620008000800 */
[----:B------:R-:W-:-:S06]  /*00d0*/  HFMA2 R11, -RZ, RZ, 0, 0 ;  /* 0x00000000ff0b7431 */ /* 0x000fcc00000001ff */
[----:B------:R-:W2:Y:S01]  /*00e0*/  LDC.64 R8, c[0x0][0x388] ;  /* 0x0000e200ff087b82 */ /* 0x000ea20000000a00 */
[----:B-1----:R-:W-:-:S07]  /*00f0*/  IMAD R15, R10, UR4, RZ ;  /* 0x000000040a0f7c24 */ /* 0x002fce000f8e02ff */
.L_x_2:
[----:B0-----:R-:W-:-:S04]  /*0100*/  IMAD.WIDE R2, R0, 0x4, R6 ;  /* 0x0000000400027825 */ /* 0x001fc800078e0206 */
[----:B--2---:R-:W-:Y:S02]  /*0110*/  IMAD.WIDE R4, R0, 0x4, R8 ;  /* 0x0000000400047825 */ /* 0x004fe400078e0208 */
[----:B------:R-:W2:Y:S04]  /*0120*/  LDG.E R2, desc[UR6][R2.64] ;  /* 0x0000000602027981 */ /* 0x000ea8000c1e1900 */
[----:B------:R-:W2:Y:S01]  /*0130*/  LDG.E R4, desc[UR6][R4.64] ;  /* 0x0000000604047981 */ /* 0x000ea2000c1e1900 */
[----:B------:R-:W-:-:S05]  /*0140*/  IMAD.IADD R0, R15, 0x1, R0 ;  /* 0x000000010f007824 */ /* 0x000fca00078e0200 */
[----:B------:R-:W-:Y:S01]  /*0150*/  ISETP.GE.AND P0, PT, R0, UR5, PT ;  /* 0x0000000500007c0c */ /* 0x000fe2000bf06270 */
[----:B--2---:R-:W-:-:S12]  /*0160*/  FFMA R11, R2, R4, R11 ;  /* 0x00000004020b7223 */ /* 0x004fd8000000000b */
[----:B------:R-:W-:Y:S05]  /*0170*/  @!P0 BRA `(.L_x_2) ;  /* 0xfffffffc00e08947 */ /* 0x000fea000383ffff */
.L_x_1:
[----:B------:R-:W-:Y:S05]  /*0180*/  BSYNC.RECONVERGENT B0 ;  /* 0x0000000000007941 */ /* 0x000fea0003800200 */
.L_x_0:
[----:B------:R-:W0:Y:S01]  /*0190*/  S2UR UR5, SR_CgaCtaId ;  /* 0x00000000000579c3 */ /* 0x000e220000008800 */
[----:B------:R-:W-:Y:S01]  /*01a0*/  UMOV UR4, 0x400 ;  /* 0x0000040000047882 */ /* 0x000fe20000000000 */
[----:B------:R-:W-:Y:S02]  /*01b0*/  ISETP.GE.U32.AND P1, PT, R10, 0x2, PT ;  /* 0x000000020a00780c */ /* 0x000fe40003f26070 */
[----:B------:R-:W-:Y:S01]  /*01c0*/  ISETP.NE.AND P0, PT, R13, RZ, PT ;  /* 0x000000ff0d00720c */ /* 0x000fe20003f05270 */
[----:B0-----:R-:W-:-:S06]  /*01d0*/  ULEA UR4, UR5, UR4, 0x18 ;  /* 0x0000000405047291 */ /* 0x001fcc000f8ec0ff */
[----:B------:R-:W-:-:S05]  /*01e0*/  LEA R0, R13, UR4, 0x2 ;  /* 0x000000040d007c11 */ /* 0x000fca000f8e10ff */
[----:B------:R0:W-:Y:S01]  /*01f0*/  STS [R0], R11 ;  /* 0x0000000b00007388 */ /* 0x0001e20000000800 */
[----:B------:R-:W-:Y:S06]  /*0200*/  BAR.SYNC.DEFER_BLOCKING 0x0 ;  /* 0x0000000000007b1d */ /* 0x000fec0000010000 */
[----:B------:R-:W-:Y:S05]  /*0210*/  @!P1 BRA `(.L_x_3) ;  /* 0x00000000002c9947 */ /* 0x000fea0003800000 */
.L_x_4:
[----:B------:R-:W-:-:S04]  /*0220*/  SHF.R.U32.HI R4, RZ, 0x1, R10 ;  /* 0x00000001ff047819 */ /* 0x000fc8000001160a */
[----:B------:R-:W-:-:S13]  /*0230*/  ISETP.GE.U32.AND P1, PT, R13, R4, PT ;  /* 0x000000040d00720c */ /* 0x000fda0003f26070 */
[----:B------:R-:W-:Y:S01]  /*0240*/  @!P1 LEA R2, R4, R0, 0x2 ;  /* 0x0000000004029211 */ /* 0x000fe200078e10ff */
[----:B------:R-:W-:Y:S05]  /*0250*/  @!P1 LDS R3, [R0] ;  /* 0x0000000000039984 */ /* 0x000fea0000000800 */
[----:B------:R-:W1:Y:S02]  /*0260*/  @!P1 LDS R2, [R2] ;  /* 0x0000000002029984 */ /* 0x000e640000000800 */
[----:B-1----:R-:W-:-:S05]  /*0270*/  @!P1 FADD R3, R2, R3 ;  /* 0x0000000302039221 */ /* 0x002fca0000000000 */
[----:B------:R1:W-:Y:S01]  /*0280*/  @!P1 STS [R0], R3 ;  /* 0x0000000300009388 */ /* 0x0003e20000000800 */
[----:B------:R-:W-:Y:S01]  /*0290*/  BAR.SYNC.DEFER_BLOCKING 0x0 ;  /* 0x0000000000007b1d */ /* 0x000fe20000010000 */
[----:B------:R-:W-:Y:S01]  /*02a0*/  ISETP.GT.U32.AND P1, PT, R10, 0x3, PT ;  /* 0x000000030a00780c */ /* 0x000fe20003f24070 */
[----:B------:R-:W-:-:S12]  /*02b0*/  IMAD.MOV.U32 R10, RZ, RZ, R4 ;  /* 0x000000ffff0a7224 */ /* 0x000fd800078e0004 */
[----:B-1----:R-:W-:Y:S05]  /*02c0*/  @P1 BRA `(.L_x_4) ;  /* 0xfffffffc00d41947 */ /* 0x002fea000383ffff */
.L_x_3:
[----:B------:R-:W-:Y:S05]  /*02d0*/  @P0 EXIT ;  /* 0x000000000000094d */ /* 0x000fea0003800000 */
[----:B------:R-:W1:Y:S01]  /*02e0*/  S2UR UR5, SR_CgaCtaId ;  /* 0x00000000000579c3 */ /* 0x000e620000008800 */
[----:B------:R-:W-:-:S07]  /*02f0*/  UMOV UR4, 0x400 ;  /* 0x0000040000047882 */ /* 0x000fce0000000000 */
[----:B------:R-:W2:Y:S01]  /*0300*/  LDC.64 R2, c[0x0][0x390] ;  /* 0x0000e400ff027b82 */ /* 0x000ea20000000a00 */
[----:B-1----:R-:W-:-:S09]  /*0310*/  ULEA UR4, UR5, UR4, 0x18 ;  /* 0x0000000405047291 */ /* 0x002fd2000f8ec0ff */
[----:B------:R-:W2:Y:S04]  /*0320*/  LDS R5, [UR4] ;  /* 0x00000004ff057984 */ /* 0x000ea80008000800 */
[----:B--2---:R-:W-:Y:S01]  /*0330*/  REDG.E.ADD.F32.FTZ.RN.STRONG.GPU desc[UR6][R2.64], R5 ;  /* 0x00000005020079a6 */ /* 0x004fe2000c12f306 */
[----:B------:R-:W-:Y:S05]  /*0340*/  EXIT ;  /* 0x000000000000794d */ /* 0x000fea0003800000 */
.L_x_5:
[----:B------:R-:W-:-:S00]  /*0350*/  BRA `(.L_x_5) ;  /* 0xfffffffc00fc7947 */ /* 0x000fc0000383ffff */
[----:B------:R-:W-:-:S00]  /*0360*/  NOP ;  /* 0x0000000000007918 */ /* 0x000fc00000000000 */
        /* <DEDUP_REMOVED lines=9> */
.L_x_6:


//--------------------- .nv.shared._Z3dotPfS_S_i  --------------------------
	.section	.nv.shared._Z3dotPfS_S_i,"aw",@nobits
	.sectionflags	@""
	.align	4
.nv.shared._Z3dotPfS_S_i:
	.zero		2048


//--------------------- .nv.shared.reserved.0     --------------------------
	.section	.nv.shared.reserved.0,"aw",@nobits
	.weak		__nv_reservedSMEM_offset_0_alias
	.size		__nv_reservedSMEM_offset_0_alias, 0, 64
	.other		__nv_reservedSMEM_offset_0_alias,@"STO_CUDA_RESERVED_SHARED STV_DEFAULT"
__nv_reservedSMEM_offset_0_alias:
	.zero		0
	.zero		64


//--------------------- .nv.constant0._Z3dotPfS_S_i --------------------------
	.section	.nv.constant0._Z3dotPfS_S_i,"a",@progbits
	.sectionflags	@""
	.align	4
.nv.constant0._Z3dotPfS_S_i:
	.zero		924


//--------------------- SYMBOLS --------------------------

	.type		.nv.reservedSmem.offset0,@object
	.size		.nv.reservedSmem.offset0,0x4
	.type		.nv.reservedSmem.cap,@object
	.size		.nv.reservedSmem.cap,0x4
